//
// Generated by NVIDIA NVVM Compiler
//
// Compiler Build ID: CL-36424714
// Cuda compilation tools, release 13.0, V13.0.88
// Based on NVVM 20.0.0
//

.version 9.0
.target sm_100
.address_size 64


.entry _ZN43_GLOBAL__N__21bd0274_4_k_cu_deae843b_19263919selectTargetsKernelEPKfS1_S1_PKiiS1_S1_S1_S1_iPi(
	.param .u64 .ptr .align 1 _ZN43_GLOBAL__N__21bd0274_4_k_cu_deae843b_19263919selectTargetsKernelEPKfS1_S1_PKiiS1_S1_S1_S1_iPi_param_0,
	.param .u64 .ptr .align 1 _ZN43_GLOBAL__N__21bd0274_4_k_cu_deae843b_19263919selectTargetsKernelEPKfS1_S1_PKiiS1_S1_S1_S1_iPi_param_1,
	.param .u64 .ptr .align 1 _ZN43_GLOBAL__N__21bd0274_4_k_cu_deae843b_19263919selectTargetsKernelEPKfS1_S1_PKiiS1_S1_S1_S1_iPi_param_2,
	.param .u64 .ptr .align 1 _ZN43_GLOBAL__N__21bd0274_4_k_cu_deae843b_19263919selectTargetsKernelEPKfS1_S1_PKiiS1_S1_S1_S1_iPi_param_3,
	.param .u32 _ZN43_GLOBAL__N__21bd0274_4_k_cu_deae843b_19263919selectTargetsKernelEPKfS1_S1_PKiiS1_S1_S1_S1_iPi_param_4,
	.param .u64 .ptr .align 1 _ZN43_GLOBAL__N__21bd0274_4_k_cu_deae843b_19263919selectTargetsKernelEPKfS1_S1_PKiiS1_S1_S1_S1_iPi_param_5,
	.param .u64 .ptr .align 1 _ZN43_GLOBAL__N__21bd0274_4_k_cu_deae843b_19263919selectTargetsKernelEPKfS1_S1_PKiiS1_S1_S1_S1_iPi_param_6,
	.param .u64 .ptr .align 1 _ZN43_GLOBAL__N__21bd0274_4_k_cu_deae843b_19263919selectTargetsKernelEPKfS1_S1_PKiiS1_S1_S1_S1_iPi_param_7,
	.param .u64 .ptr .align 1 _ZN43_GLOBAL__N__21bd0274_4_k_cu_deae843b_19263919selectTargetsKernelEPKfS1_S1_PKiiS1_S1_S1_S1_iPi_param_8,
	.param .u32 _ZN43_GLOBAL__N__21bd0274_4_k_cu_deae843b_19263919selectTargetsKernelEPKfS1_S1_PKiiS1_S1_S1_S1_iPi_param_9,
	.param .u64 .ptr .align 1 _ZN43_GLOBAL__N__21bd0274_4_k_cu_deae843b_19263919selectTargetsKernelEPKfS1_S1_PKiiS1_S1_S1_S1_iPi_param_10
)
{
	.reg .pred 	%p<23>;
	.reg .b32 	%r<57>;
	.reg .b32 	%f<82>;
	.reg .b64 	%rd<52>;

	ld.param.u64 	%rd23, [_ZN43_GLOBAL__N__21bd0274_4_k_cu_deae843b_19263919selectTargetsKernelEPKfS1_S1_PKiiS1_S1_S1_S1_iPi_param_1];
	ld.param.u64 	%rd24, [_ZN43_GLOBAL__N__21bd0274_4_k_cu_deae843b_19263919selectTargetsKernelEPKfS1_S1_PKiiS1_S1_S1_S1_iPi_param_2];
	ld.param.u64 	%rd25, [_ZN43_GLOBAL__N__21bd0274_4_k_cu_deae843b_19263919selectTargetsKernelEPKfS1_S1_PKiiS1_S1_S1_S1_iPi_param_3];
	ld.param.u32 	%r28, [_ZN43_GLOBAL__N__21bd0274_4_k_cu_deae843b_19263919selectTargetsKernelEPKfS1_S1_PKiiS1_S1_S1_S1_iPi_param_4];
	ld.param.u64 	%rd26, [_ZN43_GLOBAL__N__21bd0274_4_k_cu_deae843b_19263919selectTargetsKernelEPKfS1_S1_PKiiS1_S1_S1_S1_iPi_param_5];
	ld.param.u64 	%rd27, [_ZN43_GLOBAL__N__21bd0274_4_k_cu_deae843b_19263919selectTargetsKernelEPKfS1_S1_PKiiS1_S1_S1_S1_iPi_param_6];
	ld.param.u64 	%rd28, [_ZN43_GLOBAL__N__21bd0274_4_k_cu_deae843b_19263919selectTargetsKernelEPKfS1_S1_PKiiS1_S1_S1_S1_iPi_param_7];
	ld.param.u64 	%rd29, [_ZN43_GLOBAL__N__21bd0274_4_k_cu_deae843b_19263919selectTargetsKernelEPKfS1_S1_PKiiS1_S1_S1_S1_iPi_param_8];
	ld.param.u32 	%r27, [_ZN43_GLOBAL__N__21bd0274_4_k_cu_deae843b_19263919selectTargetsKernelEPKfS1_S1_PKiiS1_S1_S1_S1_iPi_param_9];
	ld.param.u64 	%rd30, [_ZN43_GLOBAL__N__21bd0274_4_k_cu_deae843b_19263919selectTargetsKernelEPKfS1_S1_PKiiS1_S1_S1_S1_iPi_param_10];
	cvta.to.global.u64 	%rd1, %rd28;
	cvta.to.global.u64 	%rd2, %rd27;
	cvta.to.global.u64 	%rd3, %rd26;
	cvta.to.global.u64 	%rd4, %rd29;
	cvta.to.global.u64 	%rd5, %rd30;
	mov.u32 	%r29, %ctaid.x;
	mov.u32 	%r30, %ntid.x;
	mov.u32 	%r31, %tid.x;
	mad.lo.s32 	%r1, %r29, %r30, %r31;
	setp.ge.s32 	%p1, %r1, %r28;
	@%p1 bra 	$L__BB0_26;
	cvta.to.global.u64 	%rd31, %rd25;
	mul.wide.s32 	%rd32, %r1, 4;
	add.s64 	%rd33, %rd31, %rd32;
	ld.global.u32 	%r32, [%rd33];
	setp.ne.s32 	%p2, %r32, 0;
	@%p2 bra 	$L__BB0_3;
	add.s64 	%rd46, %rd5, %rd32;
	mov.b32 	%r42, -1;
	st.global.u32 	[%rd46], %r42;
	bra.uni 	$L__BB0_26;
$L__BB0_3:
	ld.param.u64 	%rd47, [_ZN43_GLOBAL__N__21bd0274_4_k_cu_deae843b_19263919selectTargetsKernelEPKfS1_S1_PKiiS1_S1_S1_S1_iPi_param_0];
	cvta.to.global.u64 	%rd34, %rd47;
	add.s64 	%rd36, %rd34, %rd32;
	ld.global.f32 	%f1, [%rd36];
	cvta.to.global.u64 	%rd37, %rd23;
	add.s64 	%rd38, %rd37, %rd32;
	ld.global.f32 	%f2, [%rd38];
	cvta.to.global.u64 	%rd39, %rd24;
	add.s64 	%rd40, %rd39, %rd32;
	ld.global.f32 	%f3, [%rd40];
	setp.lt.s32 	%p3, %r27, 1;
	mov.b32 	%r46, -1;
	@%p3 bra 	$L__BB0_25;
	and.b32  	%r2, %r27, 3;
	setp.lt.u32 	%p4, %r27, 4;
	mov.b32 	%r46, -1;
	mov.f32 	%f76, 0fBF800000;
	mov.b32 	%r53, 0;
	@%p4 bra 	$L__BB0_19;
	and.b32  	%r53, %r27, 2147483644;
	mov.b32 	%r46, -1;
	mov.f32 	%f76, 0fBF800000;
	mov.b32 	%r43, 0;
$L__BB0_6:
	mul.wide.u32 	%rd41, %r43, 4;
	add.s64 	%rd6, %rd4, %rd41;
	ld.global.f32 	%f19, [%rd6];
	setp.le.f32 	%p5, %f19, 0f00000000;
	add.s64 	%rd7, %rd3, %rd41;
	add.s64 	%rd8, %rd2, %rd41;
	add.s64 	%rd9, %rd1, %rd41;
	@%p5 bra 	$L__BB0_9;
	ld.global.f32 	%f20, [%rd7];
	sub.f32 	%f21, %f1, %f20;
	mul.f32 	%f22, %f21, 0f41200000;
	ld.global.f32 	%f23, [%rd8];
	sub.f32 	%f24, %f2, %f23;
	mul.f32 	%f25, %f24, 0f41200000;
	mul.f32 	%f26, %f25, %f25;
	fma.rn.f32 	%f27, %f22, %f22, %f26;
	sqrt.rn.f32 	%f28, %f27;
	setp.gt.f32 	%p6, %f28, %f3;
	@%p6 bra 	$L__BB0_9;
	ld.global.f32 	%f29, [%rd9];
	setp.gt.f32 	%p7, %f29, %f76;
	selp.b32 	%r46, %r43, %r46, %p7;
	selp.f32 	%f76, %f29, %f76, %p7;
$L__BB0_9:
	ld.global.f32 	%f30, [%rd6+4];
	setp.le.f32 	%p8, %f30, 0f00000000;
	@%p8 bra 	$L__BB0_12;
	ld.global.f32 	%f31, [%rd7+4];
	sub.f32 	%f32, %f1, %f31;
	mul.f32 	%f33, %f32, 0f41200000;
	ld.global.f32 	%f34, [%rd8+4];
	sub.f32 	%f35, %f2, %f34;
	mul.f32 	%f36, %f35, 0f41200000;
	mul.f32 	%f37, %f36, %f36;
	fma.rn.f32 	%f38, %f33, %f33, %f37;
	sqrt.rn.f32 	%f39, %f38;
	setp.gt.f32 	%p9, %f39, %f3;
	@%p9 bra 	$L__BB0_12;
	ld.global.f32 	%f40, [%rd9+4];
	setp.gt.f32 	%p10, %f40, %f76;
	add.s32 	%r39, %r43, 1;
	selp.b32 	%r46, %r39, %r46, %p10;
	selp.f32 	%f76, %f40, %f76, %p10;
$L__BB0_12:
	ld.global.f32 	%f41, [%rd6+8];
	setp.le.f32 	%p11, %f41, 0f00000000;
	@%p11 bra 	$L__BB0_15;
	ld.global.f32 	%f42, [%rd7+8];
	sub.f32 	%f43, %f1, %f42;
	mul.f32 	%f44, %f43, 0f41200000;
	ld.global.f32 	%f45, [%rd8+8];
	sub.f32 	%f46, %f2, %f45;
	mul.f32 	%f47, %f46, 0f41200000;
	mul.f32 	%f48, %f47, %f47;
	fma.rn.f32 	%f49, %f44, %f44, %f48;
	sqrt.rn.f32 	%f50, %f49;
	setp.gt.f32 	%p12, %f50, %f3;
	@%p12 bra 	$L__BB0_15;
	ld.global.f32 	%f51, [%rd9+8];
	setp.gt.f32 	%p13, %f51, %f76;
	add.s32 	%r40, %r43, 2;
	selp.b32 	%r46, %r40, %r46, %p13;
	selp.f32 	%f76, %f51, %f76, %p13;
$L__BB0_15:
	ld.global.f32 	%f52, [%rd6+12];
	setp.le.f32 	%p14, %f52, 0f00000000;
	@%p14 bra 	$L__BB0_18;
	ld.global.f32 	%f53, [%rd7+12];
	sub.f32 	%f54, %f1, %f53;
	mul.f32 	%f55, %f54, 0f41200000;
	ld.global.f32 	%f56, [%rd8+12];
	sub.f32 	%f57, %f2, %f56;
	mul.f32 	%f58, %f57, 0f41200000;
	mul.f32 	%f59, %f58, %f58;
	fma.rn.f32 	%f60, %f55, %f55, %f59;
	sqrt.rn.f32 	%f61, %f60;
	setp.gt.f32 	%p15, %f61, %f3;
	@%p15 bra 	$L__BB0_18;
	ld.global.f32 	%f62, [%rd9+12];
	setp.gt.f32 	%p16, %f62, %f76;
	add.s32 	%r41, %r43, 3;
	selp.b32 	%r46, %r41, %r46, %p16;
	selp.f32 	%f76, %f62, %f76, %p16;
$L__BB0_18:
	add.s32 	%r43, %r43, 4;
	setp.ne.s32 	%p17, %r43, %r53;
	@%p17 bra 	$L__BB0_6;
$L__BB0_19:
	setp.eq.s32 	%p18, %r2, 0;
	@%p18 bra 	$L__BB0_25;
	mul.wide.u32 	%rd42, %r53, 4;
	add.s64 	%rd51, %rd1, %rd42;
	add.s64 	%rd50, %rd2, %rd42;
	add.s64 	%rd49, %rd3, %rd42;
	add.s64 	%rd48, %rd4, %rd42;
	neg.s32 	%r52, %r2;
$L__BB0_21:
	.pragma "nounroll";
	ld.global.f32 	%f63, [%rd48];
	setp.le.f32 	%p19, %f63, 0f00000000;
	@%p19 bra 	$L__BB0_24;
	ld.global.f32 	%f64, [%rd49];
	sub.f32 	%f65, %f1, %f64;
	mul.f32 	%f66, %f65, 0f41200000;
	ld.global.f32 	%f67, [%rd50];
	sub.f32 	%f68, %f2, %f67;
	mul.f32 	%f69, %f68, 0f41200000;
	mul.f32 	%f70, %f69, %f69;
	fma.rn.f32 	%f71, %f66, %f66, %f70;
	sqrt.rn.f32 	%f72, %f71;
	setp.gt.f32 	%p20, %f72, %f3;
	@%p20 bra 	$L__BB0_24;
	ld.global.f32 	%f73, [%rd51];
	setp.gt.f32 	%p21, %f73, %f76;
	selp.b32 	%r46, %r53, %r46, %p21;
	selp.f32 	%f76, %f73, %f76, %p21;
$L__BB0_24:
	add.s32 	%r53, %r53, 1;
	add.s64 	%rd51, %rd51, 4;
	add.s64 	%rd50, %rd50, 4;
	add.s64 	%rd49, %rd49, 4;
	add.s64 	%rd48, %rd48, 4;
	add.s32 	%r52, %r52, 1;
	setp.ne.s32 	%p22, %r52, 0;
	@%p22 bra 	$L__BB0_21;
$L__BB0_25:
	add.s64 	%rd44, %rd5, %rd32;
	st.global.u32 	[%rd44], %r46;
$L__BB0_26:
	ret;

}
.entry _ZN43_GLOBAL__N__21bd0274_4_k_cu_deae843b_19263922accumulateDamageKernelEPKiS1_S1_PKfiPfi(
	.param .u64 .ptr .align 1 _ZN43_GLOBAL__N__21bd0274_4_k_cu_deae843b_19263922accumulateDamageKernelEPKiS1_S1_PKfiPfi_param_0,
	.param .u64 .ptr .align 1 _ZN43_GLOBAL__N__21bd0274_4_k_cu_deae843b_19263922accumulateDamageKernelEPKiS1_S1_PKfiPfi_param_1,
	.param .u64 .ptr .align 1 _ZN43_GLOBAL__N__21bd0274_4_k_cu_deae843b_19263922accumulateDamageKernelEPKiS1_S1_PKfiPfi_param_2,
	.param .u64 .ptr .align 1 _ZN43_GLOBAL__N__21bd0274_4_k_cu_deae843b_19263922accumulateDamageKernelEPKiS1_S1_PKfiPfi_param_3,
	.param .u32 _ZN43_GLOBAL__N__21bd0274_4_k_cu_deae843b_19263922accumulateDamageKernelEPKiS1_S1_PKfiPfi_param_4,
	.param .u64 .ptr .align 1 _ZN43_GLOBAL__N__21bd0274_4_k_cu_deae843b_19263922accumulateDamageKernelEPKiS1_S1_PKfiPfi_param_5,
	.param .u32 _ZN43_GLOBAL__N__21bd0274_4_k_cu_deae843b_19263922accumulateDamageKernelEPKiS1_S1_PKfiPfi_param_6
)
{
	.reg .pred 	%p<7>;
	.reg .b32 	%r<10>;
	.reg .b32 	%f<3>;
	.reg .b64 	%rd<21>;

	ld.param.u64 	%rd1, [_ZN43_GLOBAL__N__21bd0274_4_k_cu_deae843b_19263922accumulateDamageKernelEPKiS1_S1_PKfiPfi_param_0];
	ld.param.u64 	%rd2, [_ZN43_GLOBAL__N__21bd0274_4_k_cu_deae843b_19263922accumulateDamageKernelEPKiS1_S1_PKfiPfi_param_1];
	ld.param.u64 	%rd3, [_ZN43_GLOBAL__N__21bd0274_4_k_cu_deae843b_19263922accumulateDamageKernelEPKiS1_S1_PKfiPfi_param_2];
	ld.param.u64 	%rd4, [_ZN43_GLOBAL__N__21bd0274_4_k_cu_deae843b_19263922accumulateDamageKernelEPKiS1_S1_PKfiPfi_param_3];
	ld.param.u32 	%r4, [_ZN43_GLOBAL__N__21bd0274_4_k_cu_deae843b_19263922accumulateDamageKernelEPKiS1_S1_PKfiPfi_param_4];
	ld.param.u64 	%rd5, [_ZN43_GLOBAL__N__21bd0274_4_k_cu_deae843b_19263922accumulateDamageKernelEPKiS1_S1_PKfiPfi_param_5];
	ld.param.u32 	%r3, [_ZN43_GLOBAL__N__21bd0274_4_k_cu_deae843b_19263922accumulateDamageKernelEPKiS1_S1_PKfiPfi_param_6];
	mov.u32 	%r5, %ctaid.x;
	mov.u32 	%r6, %ntid.x;
	mov.u32 	%r7, %tid.x;
	mad.lo.s32 	%r1, %r5, %r6, %r7;
	setp.ge.s32 	%p1, %r1, %r4;
	@%p1 bra 	$L__BB1_5;
	cvta.to.global.u64 	%rd6, %rd2;
	mul.wide.s32 	%rd7, %r1, 4;
	add.s64 	%rd8, %rd6, %rd7;
	ld.global.u32 	%r8, [%rd8];
	setp.eq.s32 	%p2, %r8, 0;
	@%p2 bra 	$L__BB1_5;
	cvta.to.global.u64 	%rd9, %rd1;
	add.s64 	%rd11, %rd9, %rd7;
	ld.global.u32 	%r9, [%rd11];
	setp.eq.s32 	%p3, %r9, 3;
	@%p3 bra 	$L__BB1_5;
	cvta.to.global.u64 	%rd12, %rd3;
	add.s64 	%rd14, %rd12, %rd7;
	ld.global.u32 	%r2, [%rd14];
	setp.lt.s32 	%p4, %r2, 0;
	setp.ge.s32 	%p5, %r2, %r3;
	or.pred  	%p6, %p4, %p5;
	@%p6 bra 	$L__BB1_5;
	cvta.to.global.u64 	%rd15, %rd5;
	mul.wide.u32 	%rd16, %r2, 4;
	add.s64 	%rd17, %rd15, %rd16;
	cvta.to.global.u64 	%rd18, %rd4;
	add.s64 	%rd20, %rd18, %rd7;
	ld.global.f32 	%f1, [%rd20];
	atom.global.add.f32 	%f2, [%rd17], %f1;
$L__BB1_5:
	ret;

}


// ===== COMPILED SASS (sm_100) =====

	.target	sm_100

	.elftype	@"ET_EXEC"


//--------------------- .note.nv.tkinfo           --------------------------
	.section	.note.nv.tkinfo,"",@"SHT_NOTE"
	.sectionflags	@"SHF_NOTE_NV_TKINFO"
	.tkinfo
        /*0018*/ 	.word	0x00000002
        /*0030*/ 	.string	""
        /*0030*/ 	.string	"ptxas"
        /*0030*/ 	.string	"Cuda compilation tools, release 13.0, V13.0.88"
        /*0030*/ 	.string	"Build cuda_13.0.r13.0/compiler.36424714_0"
        /*0030*/ 	.string	"-arch sm_100 -m 64 "



//--------------------- .note.nv.cuinfo           --------------------------
	.section	.note.nv.cuinfo,"",@"SHT_NOTE"
	.sectionflags	@"SHF_NOTE_NV_CUINFO"
        /*0018*/ 	.short	0x0002
        /*001a*/ 	.short	0x0064
        /*001c*/ 	.short	0x0082
	.zero		2


//--------------------- .nv.info                  --------------------------
	.section	.nv.info,"",@"SHT_CUDA_INFO"
	.align	4


	//----- nvinfo : EIATTR_REGCOUNT
	.align		4
        /*0000*/ 	.byte	0x04, 0x2f
        /*0002*/ 	.short	(.L_1 - .L_0)
	.align		4
.L_0:
        /*0004*/ 	.word	index@(_ZN43_GLOBAL__N__21bd0274_4_k_cu_deae843b_19269619selectTargetsKernelEPKfS1_S1_PKiiS1_S1_S1_S1_iPi)
        /*0008*/ 	.word	0x00000021


	//----- nvinfo : EIATTR_FRAME_SIZE
	.align		4
.L_1:
        /*000c*/ 	.byte	0x04, 0x11
        /*000e*/ 	.short	(.L_3 - .L_2)
	.align		4
.L_2:
        /*0010*/ 	.word	index@($__internal_0_$__cuda_sm20_sqrt_rn_f32_slowpath)
        /*0014*/ 	.word	0x00000000


	//----- nvinfo : EIATTR_FRAME_SIZE
	.align		4
.L_3:
        /*0018*/ 	.byte	0x04, 0x11
        /*001a*/ 	.short	(.L_5 - .L_4)
	.align		4
.L_4:
        /*001c*/ 	.word	index@(_ZN43_GLOBAL__N__21bd0274_4_k_cu_deae843b_19269619selectTargetsKernelEPKfS1_S1_PKiiS1_S1_S1_S1_iPi)
        /*0020*/ 	.word	0x00000000


	//----- nvinfo : EIATTR_REGCOUNT
	.align		4
.L_5:
        /*0024*/ 	.byte	0x04, 0x2f
        /*0026*/ 	.short	(.L_7 - .L_6)
	.align		4
.L_6:
        /*0028*/ 	.word	index@(_ZN43_GLOBAL__N__21bd0274_4_k_cu_deae843b_19269622accumulateDamageKernelEPKiS1_S1_PKfiPfi)
        /*002c*/ 	.word	0x0000000c


	//----- nvinfo : EIATTR_FRAME_SIZE
	.align		4
.L_7:
        /*0030*/ 	.byte	0x04, 0x11
        /*0032*/ 	.short	(.L_9 - .L_8)
	.align		4
.L_8:
        /*0034*/ 	.word	index@(_ZN43_GLOBAL__N__21bd0274_4_k_cu_deae843b_19269622accumulateDamageKernelEPKiS1_S1_PKfiPfi)
        /*0038*/ 	.word	0x00000000


	//----- nvinfo : EIATTR_MIN_STACK_SIZE
	.align		4
.L_9:
        /*003c*/ 	.byte	0x04, 0x12
        /*003e*/ 	.short	(.L_11 - .L_10)
	.align		4
.L_10:
        /*0040*/ 	.word	index@(_ZN43_GLOBAL__N__21bd0274_4_k_cu_deae843b_19269622accumulateDamageKernelEPKiS1_S1_PKfiPfi)
        /*0044*/ 	.word	0x00000000


	//----- nvinfo : EIATTR_MIN_STACK_SIZE
	.align		4
.L_11:
        /*0048*/ 	.byte	0x04, 0x12
        /*004a*/ 	.short	(.L_13 - .L_12)
	.align		4
.L_12:
        /*004c*/ 	.word	index@(_ZN43_GLOBAL__N__21bd0274_4_k_cu_deae843b_19269619selectTargetsKernelEPKfS1_S1_PKiiS1_S1_S1_S1_iPi)
        /*0050*/ 	.word	0x00000000
.L_13:


//--------------------- .nv.compat                --------------------------
	.section	.nv.compat,"",@"SHT_CUDA_COMPAT_INFO"
	.align	4
        /*0000*/ 	.byte	0x02, 0x09, 0x00, 0x00, 0x02, 0x02, 0x01, 0x00, 0x02, 0x05, 0x05, 0x00, 0x03, 0x07, 0x01, 0x01
        /*0010*/ 	.byte	0x02, 0x03, 0x00, 0x00, 0x02, 0x06, 0x01, 0x00, 0x04, 0x0b, 0x08, 0x00, 0x01, 0x00, 0x00, 0x00
        /*0020*/ 	.byte	0x00, 0x00, 0x00, 0x00


//--------------------- .nv.info._ZN43_GLOBAL__N__21bd0274_4_k_cu_deae843b_19269622accumulateDamageKernelEPKiS1_S1_PKfiPfi --------------------------
	.section	.nv.info._ZN43_GLOBAL__N__21bd0274_4_k_cu_deae843b_19269622accumulateDamageKernelEPKiS1_S1_PKfiPfi,"",@"SHT_CUDA_INFO"
	.sectionflags	@""
	.align	4


	//----- nvinfo : EIATTR_CUDA_API_VERSION
	.align		4
        /*0000*/ 	.byte	0x04, 0x37
        /*0002*/ 	.short	(.L_15 - .L_14)
.L_14:
        /*0004*/ 	.word	0x00000082


	//----- nvinfo : EIATTR_KPARAM_INFO
	.align		4
.L_15:
        /*0008*/ 	.byte	0x04, 0x17
        /*000a*/ 	.short	(.L_17 - .L_16)
.L_16:
        /*000c*/ 	.word	0x00000000
        /*0010*/ 	.short	0x0006
        /*0012*/ 	.short	0x0030
        /*0014*/ 	.byte	0x00, 0xf0, 0x11, 0x00


	//----- nvinfo : EIATTR_KPARAM_INFO
	.align		4
.L_17:
        /*0018*/ 	.byte	0x04, 0x17
        /*001a*/ 	.short	(.L_19 - .L_18)
.L_18:
        /*001c*/ 	.word	0x00000000
        /*0020*/ 	.short	0x0005
        /*0022*/ 	.short	0x0028
        /*0024*/ 	.byte	0x00, 0xf5, 0x21, 0x00


	//----- nvinfo : EIATTR_KPARAM_INFO
	.align		4
.L_19:
        /*0028*/ 	.byte	0x04, 0x17
        /*002a*/ 	.short	(.L_21 - .L_20)
.L_20:
        /*002c*/ 	.word	0x00000000
        /*0030*/ 	.short	0x0004
        /*0032*/ 	.short	0x0020
        /*0034*/ 	.byte	0x00, 0xf0, 0x11, 0x00


	//----- nvinfo : EIATTR_KPARAM_INFO
	.align		4
.L_21:
        /*0038*/ 	.byte	0x04, 0x17
        /*003a*/ 	.short	(.L_23 - .L_22)
.L_22:
        /*003c*/ 	.word	0x00000000
        /*0040*/ 	.short	0x0003
        /*0042*/ 	.short	0x0018
        /*0044*/ 	.byte	0x00, 0xf5, 0x21, 0x00


	//----- nvinfo : EIATTR_KPARAM_INFO
	.align		4
.L_23:
        /*0048*/ 	.byte	0x04, 0x17
        /*004a*/ 	.short	(.L_25 - .L_24)
.L_24:
        /*004c*/ 	.word	0x00000000
        /*0050*/ 	.short	0x0002
        /*0052*/ 	.short	0x0010
        /*0054*/ 	.byte	0x00, 0xf5, 0x21, 0x00


	//----- nvinfo : EIATTR_KPARAM_INFO
	.align		4
.L_25:
        /*0058*/ 	.byte	0x04, 0x17
        /*005a*/ 	.short	(.L_27 - .L_26)
.L_26:
        /*005c*/ 	.word	0x00000000
        /*0060*/ 	.short	0x0001
        /*0062*/ 	.short	0x0008
        /*0064*/ 	.byte	0x00, 0xf5, 0x21, 0x00


	//----- nvinfo : EIATTR_KPARAM_INFO
	.align		4
.L_27:
        /*0068*/ 	.byte	0x04, 0x17
        /*006a*/ 	.short	(.L_29 - .L_28)
.L_28:
        /*006c*/ 	.word	0x00000000
        /*0070*/ 	.short	0x0000
        /*0072*/ 	.short	0x0000
        /*0074*/ 	.byte	0x00, 0xf5, 0x21, 0x00


	//----- nvinfo : EIATTR_SPARSE_MMA_MASK
	.align		4
.L_29:
        /*0078*/ 	.byte	0x03, 0x50
        /*007a*/ 	.short	0x0000


	//----- nvinfo : EIATTR_MAXREG_COUNT
	.align		4
        /*007c*/ 	.byte	0x03, 0x1b
        /*007e*/ 	.short	0x00ff


	//----- nvinfo : EIATTR_MERCURY_ISA_VERSION
	.align		4
        /*0080*/ 	.byte	0x03, 0x5f
        /*0082*/ 	.short	0x0101


	//----- nvinfo : EIATTR_VRC_CTA_INIT_COUNT
	.align		4
        /*0084*/ 	.byte	0x02, 0x4a
	.zero		1
	.zero		1


	//----- nvinfo : EIATTR_EXIT_INSTR_OFFSETS
	.align		4
        /*0088*/ 	.byte	0x04, 0x1c
        /*008a*/ 	.short	(.L_31 - .L_30)


	//   ....[0]....
.L_30:
        /*008c*/ 	.word	0x00000070


	//   ....[1]....
        /*0090*/ 	.word	0x000000d0


	//   ....[2]....
        /*0094*/ 	.word	0x00000120


	//   ....[3]....
        /*0098*/ 	.word	0x00000190


	//   ....[4]....
        /*009c*/ 	.word	0x00000200


	//----- nvinfo : EIATTR_CBANK_PARAM_SIZE
	.align		4
.L_31:
        /*00a0*/ 	.byte	0x03, 0x19
        /*00a2*/ 	.short	0x0034


	//----- nvinfo : EIATTR_PARAM_CBANK
	.align		4
        /*00a4*/ 	.byte	0x04, 0x0a
        /*00a6*/ 	.short	(.L_33 - .L_32)
	.align		4
.L_32:
        /*00a8*/ 	.word	index@(.nv.constant0._ZN43_GLOBAL__N__21bd0274_4_k_cu_deae843b_19269622accumulateDamageKernelEPKiS1_S1_PKfiPfi)
        /*00ac*/ 	.short	0x0380
        /*00ae*/ 	.short	0x0034


	//----- nvinfo : EIATTR_SW_WAR
	.align		4
.L_33:
        /*00b0*/ 	.byte	0x04, 0x36
        /*00b2*/ 	.short	(.L_35 - .L_34)
.L_34:
        /*00b4*/ 	.word	0x00000008
.L_35:


//--------------------- .nv.info._ZN43_GLOBAL__N__21bd0274_4_k_cu_deae843b_19269619selectTargetsKernelEPKfS1_S1_PKiiS1_S1_S1_S1_iPi --------------------------
	.section	.nv.info._ZN43_GLOBAL__N__21bd0274_4_k_cu_deae843b_19269619selectTargetsKernelEPKfS1_S1_PKiiS1_S1_S1_S1_iPi,"",@"SHT_CUDA_INFO"
	.sectionflags	@""
	.align	4


	//----- nvinfo : EIATTR_CUDA_API_VERSION
	.align		4
        /*0000*/ 	.byte	0x04, 0x37
        /*0002*/ 	.short	(.L_37 - .L_36)
.L_36:
        /*0004*/ 	.word	0x00000082


	//----- nvinfo : EIATTR_KPARAM_INFO
	.align		4
.L_37:
        /*0008*/ 	.byte	0x04, 0x17
        /*000a*/ 	.short	(.L_39 - .L_38)
.L_38:
        /*000c*/ 	.word	0x00000000
        /*0010*/ 	.short	0x000a
        /*0012*/ 	.short	0x0050
        /*0014*/ 	.byte	0x00, 0xf5, 0x21, 0x00


	//----- nvinfo : EIATTR_KPARAM_INFO
	.align		4
.L_39:
        /*0018*/ 	.byte	0x04, 0x17
        /*001a*/ 	.short	(.L_41 - .L_40)
.L_40:
        /*001c*/ 	.word	0x00000000
        /*0020*/ 	.short	0x0009
        /*0022*/ 	.short	0x0048
        /*0024*/ 	.byte	0x00, 0xf0, 0x11, 0x00


	//----- nvinfo : EIATTR_KPARAM_INFO
	.align		4
.L_41:
        /*0028*/ 	.byte	0x04, 0x17
        /*002a*/ 	.short	(.L_43 - .L_42)
.L_42:
        /*002c*/ 	.word	0x00000000
        /*0030*/ 	.short	0x0008
        /*0032*/ 	.short	0x0040
        /*0034*/ 	.byte	0x00, 0xf5, 0x21, 0x00


	//----- nvinfo : EIATTR_KPARAM_INFO
	.align		4
.L_43:
        /*0038*/ 	.byte	0x04, 0x17
        /*003a*/ 	.short	(.L_45 - .L_44)
.L_44:
        /*003c*/ 	.word	0x00000000
        /*0040*/ 	.short	0x0007
        /*0042*/ 	.short	0x0038
        /*0044*/ 	.byte	0x00, 0xf5, 0x21, 0x00


	//----- nvinfo : EIATTR_KPARAM_INFO
	.align		4
.L_45:
        /*0048*/ 	.byte	0x04, 0x17
        /*004a*/ 	.short	(.L_47 - .L_46)
.L_46:
        /*004c*/ 	.word	0x00000000
        /*0050*/ 	.short	0x0006
        /*0052*/ 	.short	0x0030
        /*0054*/ 	.byte	0x00, 0xf5, 0x21, 0x00


	//----- nvinfo : EIATTR_KPARAM_INFO
	.align		4
.L_47:
        /*0058*/ 	.byte	0x04, 0x17
        /*005a*/ 	.short	(.L_49 - .L_48)
.L_48:
        /*005c*/ 	.word	0x00000000
        /*0060*/ 	.short	0x0005
        /*0062*/ 	.short	0x0028
        /*0064*/ 	.byte	0x00, 0xf5, 0x21, 0x00


	//----- nvinfo : EIATTR_KPARAM_INFO
	.align		4
.L_49:
        /*0068*/ 	.byte	0x04, 0x17
        /*006a*/ 	.short	(.L_51 - .L_50)
.L_50:
        /*006c*/ 	.word	0x00000000
        /*0070*/ 	.short	0x0004
        /*0072*/ 	.short	0x0020
        /*0074*/ 	.byte	0x00, 0xf0, 0x11, 0x00


	//----- nvinfo : EIATTR_KPARAM_INFO
	.align		4
.L_51:
        /*0078*/ 	.byte	0x04, 0x17
        /*007a*/ 	.short	(.L_53 - .L_52)
.L_52:
        /*007c*/ 	.word	0x00000000
        /*0080*/ 	.short	0x0003
        /*0082*/ 	.short	0x0018
        /*0084*/ 	.byte	0x00, 0xf5, 0x21, 0x00


	//----- nvinfo : EIATTR_KPARAM_INFO
	.align		4
.L_53:
        /*0088*/ 	.byte	0x04, 0x17
        /*008a*/ 	.short	(.L_55 - .L_54)
.L_54:
        /*008c*/ 	.word	0x00000000
        /*0090*/ 	.short	0x0002
        /*0092*/ 	.short	0x0010
        /*0094*/ 	.byte	0x00, 0xf5, 0x21, 0x00


	//----- nvinfo : EIATTR_KPARAM_INFO
	.align		4
.L_55:
        /*0098*/ 	.byte	0x04, 0x17
        /*009a*/ 	.short	(.L_57 - .L_56)
.L_56:
        /*009c*/ 	.word	0x00000000
        /*00a0*/ 	.short	0x0001
        /*00a2*/ 	.short	0x0008
        /*00a4*/ 	.byte	0x00, 0xf5, 0x21, 0x00


	//----- nvinfo : EIATTR_KPARAM_INFO
	.align		4
.L_57:
        /*00a8*/ 	.byte	0x04, 0x17
        /*00aa*/ 	.short	(.L_59 - .L_58)
.L_58:
        /*00ac*/ 	.word	0x00000000
        /*00b0*/ 	.short	0x0000
        /*00b2*/ 	.short	0x0000
        /*00b4*/ 	.byte	0x00, 0xf5, 0x21, 0x00


	//----- nvinfo : EIATTR_SPARSE_MMA_MASK
	.align		4
.L_59:
        /*00b8*/ 	.byte	0x03, 0x50
        /*00ba*/ 	.short	0x0000


	//----- nvinfo : EIATTR_MAXREG_COUNT
	.align		4
        /*00bc*/ 	.byte	0x03, 0x1b
        /*00be*/ 	.short	0x00ff


	//----- nvinfo : EIATTR_MERCURY_ISA_VERSION
	.align		4
        /*00c0*/ 	.byte	0x03, 0x5f
        /*00c2*/ 	.short	0x0101


	//----- nvinfo : EIATTR_VRC_CTA_INIT_COUNT
	.align		4
        /*00c4*/ 	.byte	0x02, 0x4a
	.zero		1
	.zero		1


	//----- nvinfo : EIATTR_EXIT_INSTR_OFFSETS
	.align		4
        /*00c8*/ 	.byte	0x04, 0x1c
        /*00ca*/ 	.short	(.L_61 - .L_60)


	//   ....[0]....
.L_60:
        /*00cc*/ 	.word	0x00000070


	//   ....[1]....
        /*00d0*/ 	.word	0x00000110


	//   ....[2]....
        /*00d4*/ 	.word	0x00000f90


	//----- nvinfo : EIATTR_CRS_STACK_SIZE
	.align		4
.L_61:
        /*00d8*/ 	.byte	0x04, 0x1e
        /*00da*/ 	.short	(.L_63 - .L_62)
.L_62:
        /*00dc*/ 	.word	0x00000000


	//----- nvinfo : EIATTR_CBANK_PARAM_SIZE
	.align		4
.L_63:
        /*00e0*/ 	.byte	0x03, 0x19
        /*00e2*/ 	.short	0x0058


	//----- nvinfo : EIATTR_PARAM_CBANK
	.align		4
        /*00e4*/ 	.byte	0x04, 0x0a
        /*00e6*/ 	.short	(.L_65 - .L_64)
	.align		4
.L_64:
        /*00e8*/ 	.word	index@(.nv.constant0._ZN43_GLOBAL__N__21bd0274_4_k_cu_deae843b_19269619selectTargetsKernelEPKfS1_S1_PKiiS1_S1_S1_S1_iPi)
        /*00ec*/ 	.short	0x0380
        /*00ee*/ 	.short	0x0058


	//----- nvinfo : EIATTR_SW_WAR
	.align		4
.L_65:
        /*00f0*/ 	.byte	0x04, 0x36
        /*00f2*/ 	.short	(.L_67 - .L_66)
.L_66:
        /*00f4*/ 	.word	0x00000008
.L_67:


//--------------------- .nv.callgraph             --------------------------
	.section	.nv.callgraph,"",@"SHT_CUDA_CALLGRAPH"
	.align	4
	.sectionentsize	8
	.align		4
        /*0000*/ 	.word	0x00000000
	.align		4
        /*0004*/ 	.word	0xffffffff
	.align		4
        /*0008*/ 	.word	0x00000000
	.align		4
        /*000c*/ 	.word	0xfffffffe
	.align		4
        /*0010*/ 	.word	0x00000000
	.align		4
        /*0014*/ 	.word	0xfffffffd
	.align		4
        /*0018*/ 	.word	0x00000000
	.align		4
        /*001c*/ 	.word	0xfffffffc


//--------------------- .text._ZN43_GLOBAL__N__21bd0274_4_k_cu_deae843b_19269622accumulateDamageKernelEPKiS1_S1_PKfiPfi --------------------------
	.section	.text._ZN43_GLOBAL__N__21bd0274_4_k_cu_deae843b_19269622accumulateDamageKernelEPKiS1_S1_PKfiPfi,"ax",@progbits
	.align	128
.text._ZN43_GLOBAL__N__21bd0274_4_k_cu_deae843b_19269622accumulateDamageKernelEPKiS1_S1_PKfiPfi:
        .type           _ZN43_GLOBAL__N__21bd0274_4_k_cu_deae843b_19269622accumulateDamageKernelEPKiS1_S1_PKfiPfi,@function
        .size           _ZN43_GLOBAL__N__21bd0274_4_k_cu_deae843b_19269622accumulateDamageKernelEPKiS1_S1_PKfiPfi,(.L_x_32 - _ZN43_GLOBAL__N__21bd0274_4_k_cu_deae843b_19269622accumulateDamageKernelEPKiS1_S1_PKfiPfi)
        .other          _ZN43_GLOBAL__N__21bd0274_4_k_cu_deae843b_19269622accumulateDamageKernelEPKiS1_S1_PKfiPfi,@"STO_CUDA_ENTRY STV_DEFAULT"
_ZN43_GLOBAL__N__21bd0274_4_k_cu_deae843b_19269622accumulateDamageKernelEPKiS1_S1_PKfiPfi:
[----:B------:R-:W-:Y:S01]  /*0000*/  LDC R1, c[0x0][0x37c] ;  /* 0x0000df00ff017b82 */ /* 0x000fe20000000800 */
[----:B------:R-:W0:Y:S07]  /*0010*/  S2R R0, SR_TID.X ;  /* 0x0000000000007919 */ /* 0x000e2e0000002100 */
[----:B------:R-:W0:Y:S01]  /*0020*/  S2UR UR4, SR_CTAID.X ;  /* 0x00000000000479c3 */ /* 0x000e220000002500 */
[----:B------:R-:W1:Y:S07]  /*0030*/  LDCU UR5, c[0x0][0x3a0] ;  /* 0x00007400ff0577ac */ /* 0x000e6e0008000800 */
[----:B------:R-:W0:Y:S02]  /*0040*/  LDC R7, c[0x0][0x360] ;  /* 0x0000d800ff077b82 */ /* 0x000e240000000800 */
[----:B0-----:R-:W-:-:S05]  /*0050*/  IMAD R7, R7, UR4, R0 ;  /* 0x0000000407077c24 */ /* 0x001fca000f8e0200 */
[----:B-1----:R-:W-:-:S13]  /*0060*/  ISETP.GE.AND P0, PT, R7, UR5, PT ;  /* 0x0000000507007c0c */ /* 0x002fda000bf06270 */
[----:B------:R-:W-:Y:S05]  /*0070*/  @P0 EXIT ;  /* 0x000000000000094d */ /* 0x000fea0003800000 */
[----:B------:R-:W0:Y:S01]  /*0080*/  LDC.64 R2, c[0x0][0x388] ;  /* 0x0000e200ff027b82 */ /* 0x000e220000000a00 */
[----:B------:R-:W1:Y:S01]  /*0090*/  LDCU.64 UR4, c[0x0][0x358] ;  /* 0x00006b00ff0477ac */ /* 0x000e620008000a00 */
[----:B0-----:R-:W-:-:S06]  /*00a0*/  IMAD.WIDE R2, R7, 0x4, R2 ;  /* 0x0000000407027825 */ /* 0x001fcc00078e0202 */
[----:B-1----:R-:W2:Y:S02]  /*00b0*/  LDG.E R2, desc[UR4][R2.64] ;  /* 0x0000000402027981 */ /* 0x002ea4000c1e1900 */
[----:B--2---:R-:W-:-:S13]  /*00c0*/  ISETP.NE.AND P0, PT, R2, RZ, PT ;  /* 0x000000ff0200720c */ /* 0x004fda0003f05270 */
[----:B------:R-:W-:Y:S05]  /*00d0*/  @!P0 EXIT ;  /* 0x000000000000894d */ /* 0x000fea0003800000 */
[----:B------:R-:W0:Y:S02]  /*00e0*/  LDC.64 R2, c[0x0][0x380] ;  /* 0x0000e000ff027b82 */ /* 0x000e240000000a00 */
[----:B0-----:R-:W-:-:S06]  /*00f0*/  IMAD.WIDE R2, R7, 0x4, R2 ;  /* 0x0000000407027825 */ /* 0x001fcc00078e0202 */
[----:B------:R-:W2:Y:S02]  /*0100*/  LDG.E R2, desc[UR4][R2.64] ;  /* 0x0000000402027981 */ /* 0x000ea4000c1e1900 */
[----:B--2---:R-:W-:-:S13]  /*0110*/  ISETP.NE.AND P0, PT, R2, 0x3, PT ;  /* 0x000000030200780c */ /* 0x004fda0003f05270 */
[----:B------:R-:W-:Y:S05]  /*0120*/  @!P0 EXIT ;  /* 0x000000000000894d */ /* 0x000fea0003800000 */
[----:B------:R-:W0:Y:S01]  /*0130*/  LDC.64 R2, c[0x0][0x390] ;  /* 0x0000e400ff027b82 */ /* 0x000e220000000a00 */
[----:B------:R-:W1:Y:S01]  /*0140*/  LDCU UR6, c[0x0][0x3b0] ;  /* 0x00007600ff0677ac */ /* 0x000e620008000800 */
[----:B0-----:R-:W-:-:S05]  /*0150*/  IMAD.WIDE R2, R7, 0x4, R2 ;  /* 0x0000000407027825 */ /* 0x001fca00078e0202 */
[----:B------:R-:W1:Y:S02]  /*0160*/  LDG.E R9, desc[UR4][R2.64] ;  /* 0x0000000402097981 */ /* 0x000e64000c1e1900 */
[----:B-1----:R-:W-:-:S04]  /*0170*/  ISETP.GE.AND P0, PT, R9, UR6, PT ;  /* 0x0000000609007c0c */ /* 0x002fc8000bf06270 */
[----:B------:R-:W-:-:S13]  /*0180*/  ISETP.LT.OR P0, PT, R9, RZ, P0 ;  /* 0x000000ff0900720c */ /* 0x000fda0000701670 */
[----:B------:R-:W-:Y:S05]  /*0190*/  @P0 EXIT ;  /* 0x000000000000094d */ /* 0x000fea0003800000 */
[----:B------:R-:W0:Y:S08]  /*01a0*/  LDC.64 R4, c[0x0][0x398] ;  /* 0x0000e600ff047b82 */ /* 0x000e300000000a00 */
[----:B------:R-:W1:Y:S01]  /*01b0*/  LDC.64 R2, c[0x0][0x3a8] ;  /* 0x0000ea00ff027b82 */ /* 0x000e620000000a00 */
[----:B0-----:R-:W-:-:S06]  /*01c0*/  IMAD.WIDE R4, R7, 0x4, R4 ;  /* 0x0000000407047825 */ /* 0x001fcc00078e0204 */
[----:B------:R-:W2:Y:S01]  /*01d0*/  LDG.E R5, desc[UR4][R4.64] ;  /* 0x0000000404057981 */ /* 0x000ea2000c1e1900 */
[----:B-1----:R-:W-:-:S05]  /*01e0*/  IMAD.WIDE.U32 R2, R9, 0x4, R2 ;  /* 0x0000000409027825 */ /* 0x002fca00078e0002 */
[----:B--2---:R-:W-:Y:S01]  /*01f0*/  REDG.E.ADD.F32.FTZ.RN.STRONG.GPU desc[UR4][R2.64], R5 ;  /* 0x00000005020079a6 */ /* 0x004fe2000c12f304 */
[----:B------:R-:W-:Y:S05]  /*0200*/  EXIT ;  /* 0x000000000000794d */ /* 0x000fea0003800000 */
.L_x_0:
[----:B------:R-:W-:-:S00]  /*0210*/  BRA `(.L_x_0) ;  /* 0xfffffffc00fc7947 */ /* 0x000fc0000383ffff */
[----:B------:R-:W-:-:S00]  /*0220*/  NOP ;  /* 0x0000000000007918 */ /* 0x000fc00000000000 */
        /* <DEDUP_REMOVED lines=13> */
.L_x_32:


//--------------------- .text._ZN43_GLOBAL__N__21bd0274_4_k_cu_deae843b_19269619selectTargetsKernelEPKfS1_S1_PKiiS1_S1_S1_S1_iPi --------------------------
	.section	.text._ZN43_GLOBAL__N__21bd0274_4_k_cu_deae843b_19269619selectTargetsKernelEPKfS1_S1_PKiiS1_S1_S1_S1_iPi,"ax",@progbits
	.align	128
.text._ZN43_GLOBAL__N__21bd0274_4_k_cu_deae843b_19269619selectTargetsKernelEPKfS1_S1_PKiiS1_S1_S1_S1_iPi:
        .type           _ZN43_GLOBAL__N__21bd0274_4_k_cu_deae843b_19269619selectTargetsKernelEPKfS1_S1_PKiiS1_S1_S1_S1_iPi,@function
        .size           _ZN43_GLOBAL__N__21bd0274_4_k_cu_deae843b_19269619selectTargetsKernelEPKfS1_S1_PKiiS1_S1_S1_S1_iPi,(.L_x_33 - _ZN43_GLOBAL__N__21bd0274_4_k_cu_deae843b_19269619selectTargetsKernelEPKfS1_S1_PKiiS1_S1_S1_S1_iPi)
        .other          _ZN43_GLOBAL__N__21bd0274_4_k_cu_deae843b_19269619selectTargetsKernelEPKfS1_S1_PKiiS1_S1_S1_S1_iPi,@"STO_CUDA_ENTRY STV_DEFAULT"
_ZN43_GLOBAL__N__21bd0274_4_k_cu_deae843b_19269619selectTargetsKernelEPKfS1_S1_PKiiS1_S1_S1_S1_iPi:
        /* <DEDUP_REMOVED lines=13> */
[----:B------:R-:W0:Y:S01]  /*00d0*/  @!P0 LDC.64 R4, c[0x0][0x3d0] ;  /* 0x0000f400ff048b82 */ /* 0x000e220000000a00 */
[----:B------:R-:W-:Y:S01]  /*00e0*/  @!P0 MOV R7, 0xffffffff ;  /* 0xffffffff00078802 */ /* 0x000fe20000000f00 */
[----:B0-----:R-:W-:-:S05]  /*00f0*/  @!P0 IMAD.WIDE R4, R26, 0x4, R4 ;  /* 0x000000041a048825 */ /* 0x001fca00078e0204 */
[----:B------:R0:W-:Y:S01]  /*0100*/  @!P0 STG.E desc[UR6][R4.64], R7 ;  /* 0x0000000704008986 */ /* 0x0001e2000c101906 */
[----:B------:R-:W-:Y:S05]  /*0110*/  @!P0 EXIT ;  /* 0x000000000000894d */ /* 0x000fea0003800000 */
[----:B------:R-:W1:Y:S01]  /*0120*/  LDCU UR4, c[0x0][0x3c8] ;  /* 0x00007900ff0477ac */ /* 0x000e620008000800 */
[----:B------:R-:W-:Y:S01]  /*0130*/  MOV R25, 0xffffffff ;  /* 0xffffffff00197802 */ /* 0x000fe20000000f00 */
[----:B-1----:R-:W-:-:S09]  /*0140*/  UISETP.GE.AND UP0, UPT, UR4, 0x1, UPT ;  /* 0x000000010400788c */ /* 0x002fd2000bf06270 */
[----:B------:R-:W-:Y:S05]  /*0150*/  BRA.U !UP0, `(.L_x_1) ;  /* 0x0000000d08807547 */ /* 0x000fea000b800000 */
[----:B------:R-:W1:Y:S08]  /*0160*/  LDC.64 R2, c[0x0][0x380] ;  /* 0x0000e000ff027b82 */ /* 0x000e700000000a00 */
[----:B0-----:R-:W0:Y:S08]  /*0170*/  LDC.64 R4, c[0x0][0x388] ;  /* 0x0000e200ff047b82 */ /* 0x001e300000000a00 */
[----:B------:R-:W2:Y:S01]  /*0180*/  LDC.64 R6, c[0x0][0x390] ;  /* 0x0000e400ff067b82 */ /* 0x000ea20000000a00 */
[----:B-1----:R-:W-:-:S05]  /*0190*/  IMAD.WIDE R2, R26, 0x4, R2 ;  /* 0x000000041a027825 */ /* 0x002fca00078e0202 */
[----:B------:R1:W5:Y:S01]  /*01a0*/  LDG.E R24, desc[UR6][R2.64] ;  /* 0x0000000602187981 */ /* 0x000362000c1e1900 */
[----:B0-----:R-:W-:-:S05]  /*01b0*/  IMAD.WIDE R4, R26, 0x4, R4 ;  /* 0x000000041a047825 */ /* 0x001fca00078e0204 */
[----:B------:R1:W5:Y:S01]  /*01c0*/  LDG.E R23, desc[UR6][R4.64] ;  /* 0x0000000604177981 */ /* 0x000362000c1e1900 */
[----:B--2---:R-:W-:-:S05]  /*01d0*/  IMAD.WIDE R6, R26, 0x4, R6 ;  /* 0x000000041a067825 */ /* 0x004fca00078e0206 */
[----:B------:R1:W5:Y:S01]  /*01e0*/  LDG.E R22, desc[UR6][R6.64] ;  /* 0x0000000606167981 */ /* 0x000362000c1e1900 */
[----:B------:R-:W-:Y:S01]  /*01f0*/  UISETP.GE.U32.AND UP0, UPT, UR4, 0x4, UPT ;  /* 0x000000040400788c */ /* 0x000fe2000bf06070 */
[----:B------:R-:W-:Y:S01]  /*0200*/  HFMA2 R21, -RZ, RZ, -1.875, 0 ;  /* 0xbf800000ff157431 */ /* 0x000fe200000001ff */
[----:B------:R-:W-:Y:S02]  /*0210*/  MOV R25, 0xffffffff ;  /* 0xffffffff00197802 */ /* 0x000fe40000000f00 */
[----:B------:R-:W-:Y:S01]  /*0220*/  MOV R20, RZ ;  /* 0x000000ff00147202 */ /* 0x000fe20000000f00 */
[----:B------:R-:W-:-:S04]  /*0230*/  ULOP3.LUT UR5, UR4, 0x3, URZ, 0xc0, !UPT ;  /* 0x0000000304057892 */ /* 0x000fc8000f8ec0ff */
[----:B-1----:R-:W-:Y:S08]  /*0240*/  BRA.U !UP0, `(.L_x_2) ;  /* 0x0000000908607547 */ /* 0x002ff0000b800000 */
[----:B------:R-:W0:Y:S01]  /*0250*/  LDC.64 R2, c[0x0][0x3c0] ;  /* 0x0000f000ff027b82 */ /* 0x000e220000000a00 */
[----:B------:R-:W-:Y:S01]  /*0260*/  ULOP3.LUT UR4, UR4, 0x7ffffffc, URZ, 0xc0, !UPT ;  /* 0x7ffffffc04047892 */ /* 0x000fe2000f8ec0ff */
[----:B------:R-:W-:Y:S02]  /*0270*/  MOV R25, 0xffffffff ;  /* 0xffffffff00197802 */ /* 0x000fe40000000f00 */
[----:B------:R-:W-:Y:S02]  /*0280*/  MOV R21, 0xbf800000 ;  /* 0xbf80000000157802 */ /* 0x000fe40000000f00 */
[----:B------:R-:W-:Y:S02]  /*0290*/  MOV R29, RZ ;  /* 0x000000ff001d7202 */ /* 0x000fe40000000f00 */
[----:B------:R-:W1:Y:S01]  /*02a0*/  LDC.64 R4, c[0x0][0x3a8] ;  /* 0x0000ea00ff047b82 */ /* 0x000e620000000a00 */
[----:B------:R-:W-:-:S07]  /*02b0*/  MOV R20, UR4 ;  /* 0x0000000400147c02 */ /* 0x000fce0008000f00 */
[----:B------:R-:W2:Y:S08]  /*02c0*/  LDC.64 R6, c[0x0][0x3b0] ;  /* 0x0000ec00ff067b82 */ /* 0x000eb00000000a00 */
[----:B------:R-:W3:Y:S02]  /*02d0*/  LDC.64 R8, c[0x0][0x3b8] ;  /* 0x0000ee00ff087b82 */ /* 0x000ee40000000a00 */
.L_x_23:
[----:B0-----:R-:W-:-:S05]  /*02e0*/  IMAD.WIDE.U32 R10, R29, 0x4, R2 ;  /* 0x000000041d0a7825 */ /* 0x001fca00078e0002 */
[----:B------:R-:W4:Y:S01]  /*02f0*/  LDG.E R0, desc[UR6][R10.64] ;  /* 0x000000060a007981 */ /* 0x000f22000c1e1900 */
[----:B-1----:R-:W-:-:S04]  /*0300*/  IMAD.WIDE.U32 R12, R29, 0x4, R4 ;  /* 0x000000041d0c7825 */ /* 0x002fc800078e0004 */
[----:B--2---:R-:W-:-:S04]  /*0310*/  IMAD.WIDE.U32 R14, R29, 0x4, R6 ;  /* 0x000000041d0e7825 */ /* 0x004fc800078e0006 */
[----:B---3--:R-:W-:Y:S01]  /*0320*/  IMAD.WIDE.U32 R16, R29, 0x4, R8 ;  /* 0x000000041d107825 */ /* 0x008fe200078e0008 */
[----:B----4-:R-:W-:-:S13]  /*0330*/  FSETP.GTU.AND P0, PT, R0, RZ, PT ;  /* 0x000000ff0000720b */ /* 0x010fda0003f0c000 */
[----:B------:R-:W-:Y:S05]  /*0340*/  @!P0 BRA `(.L_x_3) ;  /* 0x00000000007c8947 */ /* 0x000fea0003800000 */
[----:B------:R-:W2:Y:S04]  /*0350*/  LDG.E R0, desc[UR6][R14.64] ;  /* 0x000000060e007981 */ /* 0x000ea8000c1e1900 */
[----:B------:R-:W3:Y:S01]  /*0360*/  LDG.E R19, desc[UR6][R12.64] ;  /* 0x000000060c137981 */ /* 0x000ee2000c1e1900 */
[----:B------:R-:W-:Y:S01]  /*0370*/  BSSY.RECONVERGENT B0, `(.L_x_4) ;  /* 0x0000014000007945 */ /* 0x000fe20003800200 */
[----:B--2--5:R-:W-:Y:S01]  /*0380*/  FADD R0, R23, -R0 ;  /* 0x8000000017007221 */ /* 0x024fe20000000000 */
[----:B---3--:R-:W-:-:S03]  /*0390*/  FADD R19, R24, -R19 ;  /* 0x8000001318137221 */ /* 0x008fc60000000000 */
[----:B------:R-:W-:Y:S01]  /*03a0*/  FMUL R0, R0, 10 ;  /* 0x4120000000007820 */ /* 0x000fe20000400000 */
[----:B------:R-:W-:-:S03]  /*03b0*/  FMUL R19, R19, 10 ;  /* 0x4120000013137820 */ /* 0x000fc60000400000 */
[----:B------:R-:W-:-:S04]  /*03c0*/  FMUL R0, R0, R0 ;  /* 0x0000000000007220 */ /* 0x000fc80000400000 */
[----:B------:R-:W-:-:S04]  /*03d0*/  FFMA R28, R19, R19, R0 ;  /* 0x00000013131c7223 */ /* 0x000fc80000000000 */
[----:B------:R0:W1:Y:S01]  /*03e0*/  MUFU.RSQ R27, R28 ;  /* 0x0000001c001b7308 */ /* 0x0000620000001400 */
[----:B------:R-:W-:-:S04]  /*03f0*/  IADD3 R0, PT, PT, R28, -0xd000000, RZ ;  /* 0xf30000001c007810 */ /* 0x000fc80007ffe0ff */
[----:B------:R-:W-:-:S13]  /*0400*/  ISETP.GT.U32.AND P0, PT, R0, 0x727fffff, PT ;  /* 0x727fffff0000780c */ /* 0x000fda0003f04070 */
[----:B01----:R-:W-:Y:S05]  /*0410*/  @!P0 BRA `(.L_x_5) ;  /* 0x0000000000148947 */ /* 0x003fea0003800000 */
[----:B------:R-:W-:Y:S02]  /*0420*/  MOV R0, R28 ;  /* 0x0000001c00007202 */ /* 0x000fe40000000f00 */
[----:B------:R-:W-:-:S07]  /*0430*/  MOV R18, 0x450 ;  /* 0x0000045000127802 */ /* 0x000fce0000000f00 */
[----:B------:R-:W-:Y:S05]  /*0440*/  CALL.REL.NOINC `($__internal_0_$__cuda_sm20_sqrt_rn_f32_slowpath) ;  /* 0x0000000800d47944 */ /* 0x000fea0003c00000 */
[----:B------:R-:W-:Y:S01]  /*0450*/  IMAD.MOV.U32 R19, RZ, RZ, R27 ;  /* 0x000000ffff137224 */ /* 0x000fe200078e001b */
[----:B------:R-:W-:Y:S06]  /*0460*/  BRA `(.L_x_6) ;  /* 0x0000000000107947 */ /* 0x000fec0003800000 */
.L_x_5:
[----:B------:R-:W-:Y:S01]  /*0470*/  FMUL.FTZ R19, R28, R27 ;  /* 0x0000001b1c137220 */ /* 0x000fe20000410000 */
[----:B------:R-:W-:-:S03]  /*0480*/  FMUL.FTZ R18, R27, 0.5 ;  /* 0x3f0000001b127820 */ /* 0x000fc60000410000 */
[----:B------:R-:W-:-:S04]  /*0490*/  FFMA R0, -R19, R19, R28 ;  /* 0x0000001313007223 */ /* 0x000fc8000000011c */
[----:B------:R-:W-:-:S07]  /*04a0*/  FFMA R19, R0, R18, R19 ;  /* 0x0000001200137223 */ /* 0x000fce0000000013 */
.L_x_6:
[----:B------:R-:W-:Y:S05]  /*04b0*/  BSYNC.RECONVERGENT B0 ;  /* 0x0000000000007941 */ /* 0x000fea0003800200 */
.L_x_4:
[----:B------:R-:W-:Y:S01]  /*04c0*/  FSETP.GT.AND P0, PT, R19, R22, PT ;  /* 0x000000161300720b */ /* 0x000fe20003f04000 */
[----:B------:R-:W-:-:S12]  /*04d0*/  BSSY.RECONVERGENT B0, `(.L_x_3) ;  /* 0x0000006000007945 */ /* 0x000fd80003800200 */
[----:B------:R-:W-:Y:S05]  /*04e0*/  @P0 BRA `(.L_x_7) ;  /* 0x0000000000100947 */ /* 0x000fea0003800000 */
[----:B------:R-:W2:Y:S02]  /*04f0*/  LDG.E R0, desc[UR6][R16.64] ;  /* 0x0000000610007981 */ /* 0x000ea4000c1e1900 */
[----:B--2---:R-:W-:-:S04]  /*0500*/  FSETP.GT.AND P0, PT, R0, R21, PT ;  /* 0x000000150000720b */ /* 0x004fc80003f04000 */
[----:B------:R-:W-:Y:S02]  /*0510*/  FSEL R21, R0, R21, P0 ;  /* 0x0000001500157208 */ /* 0x000fe40000000000 */
[----:B------:R-:W-:-:S07]  /*0520*/  SEL R25, R29, R25, P0 ;  /* 0x000000191d197207 */ /* 0x000fce0000000000 */
.L_x_7:
[----:B------:R-:W-:Y:S05]  /*0530*/  BSYNC.RECONVERGENT B0 ;  /* 0x0000000000007941 */ /* 0x000fea0003800200 */
.L_x_3:
[----:B------:R-:W2:Y:S02]  /*0540*/  LDG.E R0, desc[UR6][R10.64+0x4] ;  /* 0x000004060a007981 */ /* 0x000ea4000c1e1900 */
[----:B--2---:R-:W-:-:S13]  /*0550*/  FSETP.GTU.AND P0, PT, R0, RZ, PT ;  /* 0x000000ff0000720b */ /* 0x004fda0003f0c000 */
        /* <DEDUP_REMOVED lines=17> */
[----:B------:R-:W-:Y:S01]  /*0670*/  MOV R19, R27 ;  /* 0x0000001b00137202 */ /* 0x000fe20000000f00 */
[----:B------:R-:W-:Y:S06]  /*0680*/  BRA `(.L_x_11) ;  /* 0x0000000000107947 */ /* 0x000fec0003800000 */
.L_x_10:
[----:B------:R-:W-:Y:S01]  /*0690*/  FMUL.FTZ R19, R28, R27 ;  /* 0x0000001b1c137220 */ /* 0x000fe20000410000 */
[----:B------:R-:W-:-:S03]  /*06a0*/  FMUL.FTZ R18, R27, 0.5 ;  /* 0x3f0000001b127820 */ /* 0x000fc60000410000 */
[----:B------:R-:W-:-:S04]  /*06b0*/  FFMA R0, -R19, R19, R28 ;  /* 0x0000001313007223 */ /* 0x000fc8000000011c */
[----:B------:R-:W-:-:S07]  /*06c0*/  FFMA R19, R0, R18, R19 ;  /* 0x0000001200137223 */ /* 0x000fce0000000013 */
.L_x_11:
[----:B------:R-:W-:Y:S05]  /*06d0*/  BSYNC.RECONVERGENT B0 ;  /* 0x0000000000007941 */ /* 0x000fea0003800200 */
.L_x_9:
[----:B------:R-:W-:Y:S01]  /*06e0*/  FSETP.GT.AND P0, PT, R19, R22, PT ;  /* 0x000000161300720b */ /* 0x000fe20003f04000 */
[----:B------:R-:W-:-:S12]  /*06f0*/  BSSY.RECONVERGENT B0, `(.L_x_8) ;  /* 0x0000006000007945 */ /* 0x000fd80003800200 */
[----:B------:R-:W-:Y:S05]  /*0700*/  @P0 BRA `(.L_x_12) ;  /* 0x0000000000100947 */ /* 0x000fea0003800000 */
[----:B------:R-:W2:Y:S02]  /*0710*/  LDG.E R0, desc[UR6][R16.64+0x4] ;  /* 0x0000040610007981 */ /* 0x000ea4000c1e1900 */
[----:B--2---:R-:W-:-:S04]  /*0720*/  FSETP.GT.AND P0, PT, R0, R21, PT ;  /* 0x000000150000720b */ /* 0x004fc80003f04000 */
[----:B------:R-:W-:-:S09]  /*0730*/  FSEL R21, R0, R21, P0 ;  /* 0x0000001500157208 */ /* 0x000fd20000000000 */
[----:B------:R-:W-:-:S07]  /*0740*/  @P0 IADD3 R25, PT, PT, R29, 0x1, RZ ;  /* 0x000000011d190810 */ /* 0x000fce0007ffe0ff */
.L_x_12:
[----:B------:R-:W-:Y:S05]  /*0750*/  BSYNC.RECONVERGENT B0 ;  /* 0x0000000000007941 */ /* 0x000fea0003800200 */
.L_x_8:
        /* <DEDUP_REMOVED lines=21> */
.L_x_15:
[----:B------:R-:W-:Y:S01]  /*08b0*/  FMUL.FTZ R19, R28, R27 ;  /* 0x0000001b1c137220 */ /* 0x000fe20000410000 */
[----:B------:R-:W-:-:S03]  /*08c0*/  FMUL.FTZ R18, R27, 0.5 ;  /* 0x3f0000001b127820 */ /* 0x000fc60000410000 */
[----:B------:R-:W-:-:S04]  /*08d0*/  FFMA R0, -R19, R19, R28 ;  /* 0x0000001313007223 */ /* 0x000fc8000000011c */
[----:B------:R-:W-:-:S07]  /*08e0*/  FFMA R19, R0, R18, R19 ;  /* 0x0000001200137223 */ /* 0x000fce0000000013 */
.L_x_16:
[----:B------:R-:W-:Y:S05]  /*08f0*/  BSYNC.RECONVERGENT B0 ;  /* 0x0000000000007941 */ /* 0x000fea0003800200 */
.L_x_14:
[----:B------:R-:W-:Y:S01]  /*0900*/  FSETP.GT.AND P0, PT, R19, R22, PT ;  /* 0x000000161300720b */ /* 0x000fe20003f04000 */
[----:B------:R-:W-:-:S12]  /*0910*/  BSSY.RECONVERGENT B0, `(.L_x_13) ;  /* 0x0000006000007945 */ /* 0x000fd80003800200 */
[----:B------:R-:W-:Y:S05]  /*0920*/  @P0 BRA `(.L_x_17) ;  /* 0x0000000000100947 */ /* 0x000fea0003800000 */
[----:B------:R-:W2:Y:S02]  /*0930*/  LDG.E R0, desc[UR6][R16.64+0x8] ;  /* 0x0000080610007981 */ /* 0x000ea4000c1e1900 */
[----:B--2---:R-:W-:-:S04]  /*0940*/  FSETP.GT.AND P0, PT, R0, R21, PT ;  /* 0x000000150000720b */ /* 0x004fc80003f04000 */
[----:B------:R-:W-:-:S09]  /*0950*/  FSEL R21, R0, R21, P0 ;  /* 0x0000001500157208 */ /* 0x000fd20000000000 */
[----:B------:R-:W-:-:S07]  /*0960*/  @P0 VIADD R25, R29, 0x2 ;  /* 0x000000021d190836 */ /* 0x000fce0000000000 */
.L_x_17:
[----:B------:R-:W-:Y:S05]  /*0970*/  BSYNC.RECONVERGENT B0 ;  /* 0x0000000000007941 */ /* 0x000fea0003800200 */
.L_x_13:
        /* <DEDUP_REMOVED lines=21> */
.L_x_20:
[----:B------:R-:W-:Y:S01]  /*0ad0*/  FMUL.FTZ R11, R18, R19 ;  /* 0x00000013120b7220 */ /* 0x000fe20000410000 */
[----:B------:R-:W-:-:S03]  /*0ae0*/  FMUL.FTZ R10, R19, 0.5 ;  /* 0x3f000000130a7820 */ /* 0x000fc60000410000 */
[----:B------:R-:W-:-:S04]  /*0af0*/  FFMA R0, -R11, R11, R18 ;  /* 0x0000000b0b007223 */ /* 0x000fc80000000112 */
[----:B------:R-:W-:-:S07]  /*0b00*/  FFMA R11, R0, R10, R11 ;  /* 0x0000000a000b7223 */ /* 0x000fce000000000b */
.L_x_21:
[----:B------:R-:W-:Y:S05]  /*0b10*/  BSYNC.RECONVERGENT B0 ;  /* 0x0000000000007941 */ /* 0x000fea0003800200 */
.L_x_19:
[----:B------:R-:W-:Y:S01]  /*0b20*/  FSETP.GT.AND P0, PT, R11, R22, PT ;  /* 0x000000160b00720b */ /* 0x000fe20003f04000 */
[----:B------:R-:W-:-:S12]  /*0b30*/  BSSY.RECONVERGENT B0, `(.L_x_18) ;  /* 0x0000006000007945 */ /* 0x000fd80003800200 */
[----:B------:R-:W-:Y:S05]  /*0b40*/  @P0 BRA `(.L_x_22) ;  /* 0x0000000000100947 */ /* 0x000fea0003800000 */
[----:B------:R-:W2:Y:S02]  /*0b50*/  LDG.E R16, desc[UR6][R16.64+0xc] ;  /* 0x00000c0610107981 */ /* 0x000ea4000c1e1900 */
[----:B--2---:R-:W-:-:S04]  /*0b60*/  FSETP.GT.AND P0, PT, R16, R21, PT ;  /* 0x000000151000720b */ /* 0x004fc80003f04000 */
[----:B------:R-:W-:-:S09]  /*0b70*/  FSEL R21, R16, R21, P0 ;  /* 0x0000001510157208 */ /* 0x000fd20000000000 */
[----:B------:R-:W-:-:S07]  /*0b80*/  @P0 IADD3 R25, PT, PT, R29, 0x3, RZ ;  /* 0x000000031d190810 */ /* 0x000fce0007ffe0ff */
.L_x_22:
[----:B------:R-:W-:Y:S05]  /*0b90*/  BSYNC.RECONVERGENT B0 ;  /* 0x0000000000007941 */ /* 0x000fea0003800200 */
.L_x_18:
[----:B------:R-:W-:-:S04]  /*0ba0*/  IADD3 R29, PT, PT, R29, 0x4, RZ ;  /* 0x000000041d1d7810 */ /* 0x000fc80007ffe0ff */
[----:B------:R-:W-:-:S13]  /*0bb0*/  ISETP.NE.AND P0, PT, R29, R20, PT ;  /* 0x000000141d00720c */ /* 0x000fda0003f05270 */
[----:B------:R-:W-:Y:S05]  /*0bc0*/  @P0 BRA `(.L_x_23) ;  /* 0xfffffff400c40947 */ /* 0x000fea000383ffff */
.L_x_2:
[----:B------:R-:W-:-:S09]  /*0bd0*/  UISETP.NE.AND UP0, UPT, UR5, URZ, UPT ;  /* 0x000000ff0500728c */ /* 0x000fd2000bf05270 */
[----:B------:R-:W-:Y:S05]  /*0be0*/  BRA.U !UP0, `(.L_x_1) ;  /* 0x0000000108dc7547 */ /* 0x000fea000b800000 */
[----:B------:R-:W0:Y:S01]  /*0bf0*/  LDC.64 R2, c[0x0][0x3b8] ;  /* 0x0000ee00ff027b82 */ /* 0x000e220000000a00 */
[----:B------:R-:W-:-:S07]  /*0c00*/  UIADD3 UR4, UPT, UPT, -UR5, URZ, URZ ;  /* 0x000000ff05047290 */ /* 0x000fce000fffe1ff */
[----:B------:R-:W1:Y:S08]  /*0c10*/  LDC.64 R4, c[0x0][0x3b0] ;  /* 0x0000ec00ff047b82 */ /* 0x000e700000000a00 */
[----:B------:R-:W2:Y:S08]  /*0c20*/  LDC.64 R6, c[0x0][0x3a8] ;  /* 0x0000ea00ff067b82 */ /* 0x000eb00000000a00 */
[----:B------:R-:W3:Y:S01]  /*0c30*/  LDC.64 R8, c[0x0][0x3c0] ;  /* 0x0000f000ff087b82 */ /* 0x000ee20000000a00 */
[----:B0-----:R-:W-:-:S04]  /*0c40*/  IMAD.WIDE.U32 R2, R20, 0x4, R2 ;  /* 0x0000000414027825 */ /* 0x001fc800078e0002 */
[----:B-1----:R-:W-:-:S04]  /*0c50*/  IMAD.WIDE.U32 R4, R20, 0x4, R4 ;  /* 0x0000000414047825 */ /* 0x002fc800078e0004 */
[----:B--2---:R-:W-:-:S04]  /*0c60*/  IMAD.WIDE.U32 R6, R20, 0x4, R6 ;  /* 0x0000000414067825 */ /* 0x004fc800078e0006 */
[----:B---3--:R-:W-:-:S07]  /*0c70*/  IMAD.WIDE.U32 R8, R20, 0x4, R8 ;  /* 0x0000000414087825 */ /* 0x008fce00078e0008 */
.L_x_29:
        /* <DEDUP_REMOVED lines=21> */
.L_x_26:
[----:B------:R-:W-:Y:S01]  /*0dd0*/  FMUL.FTZ R11, R12, R13 ;  /* 0x0000000d0c0b7220 */ /* 0x000fe20000410000 */
[----:B------:R-:W-:-:S03]  /*0de0*/  FMUL.FTZ R10, R13, 0.5 ;  /* 0x3f0000000d0a7820 */ /* 0x000fc60000410000 */
[----:B------:R-:W-:-:S04]  /*0df0*/  FFMA R0, -R11, R11, R12 ;  /* 0x0000000b0b007223 */ /* 0x000fc8000000010c */
[----:B------:R-:W-:-:S07]  /*0e00*/  FFMA R11, R0, R10, R11 ;  /* 0x0000000a000b7223 */ /* 0x000fce000000000b */
.L_x_27:
[----:B------:R-:W-:Y:S05]  /*0e10*/  BSYNC.RECONVERGENT B0 ;  /* 0x0000000000007941 */ /* 0x000fea0003800200 */
.L_x_25:
[----:B------:R-:W-:Y:S01]  /*0e20*/  FSETP.GT.AND P0, PT, R11, R22, PT ;  /* 0x000000160b00720b */ /* 0x000fe20003f04000 */
[----:B------:R-:W-:-:S12]  /*0e30*/  BSSY.RECONVERGENT B0, `(.L_x_24) ;  /* 0x0000006000007945 */ /* 0x000fd80003800200 */
[----:B------:R-:W-:Y:S05]  /*0e40*/  @P0 BRA `(.L_x_28) ;  /* 0x0000000000100947 */ /* 0x000fea0003800000 */
[----:B------:R-:W2:Y:S02]  /*0e50*/  LDG.E R0, desc[UR6][R2.64] ;  /* 0x0000000602007981 */ /* 0x000ea4000c1e1900 */
[----:B--2---:R-:W-:-:S04]  /*0e60*/  FSETP.GT.AND P0, PT, R0, R21, PT ;  /* 0x000000150000720b */ /* 0x004fc80003f04000 */
[----:B------:R-:W-:Y:S02]  /*0e70*/  FSEL R21, R0, R21, P0 ;  /* 0x0000001500157208 */ /* 0x000fe40000000000 */
[----:B------:R-:W-:-:S07]  /*0e80*/  SEL R25, R20, R25, P0 ;  /* 0x0000001914197207 */ /* 0x000fce0000000000 */
.L_x_28:
[----:B------:R-:W-:Y:S05]  /*0e90*/  BSYNC.RECONVERGENT B0 ;  /* 0x0000000000007941 */ /* 0x000fea0003800200 */
.L_x_24:
[----:B------:R-:W-:Y:S01]  /*0ea0*/  UIADD3 UR4, UPT, UPT, UR4, 0x1, URZ ;  /* 0x0000000104047890 */ /* 0x000fe2000fffe0ff */
[----:B------:R-:W-:Y:S01]  /*0eb0*/  IADD3 R2, P0, PT, R2, 0x4, RZ ;  /* 0x0000000402027810 */ /* 0x000fe20007f1e0ff */
[----:B------:R-:W-:Y:S01]  /*0ec0*/  VIADD R20, R20, 0x1 ;  /* 0x0000000114147836 */ /* 0x000fe20000000000 */
[----:B------:R-:W-:Y:S01]  /*0ed0*/  IADD3 R4, P1, PT, R4, 0x4, RZ ;  /* 0x0000000404047810 */ /* 0x000fe20007f3e0ff */
[----:B------:R-:W-:Y:S01]  /*0ee0*/  UISETP.NE.AND UP0, UPT, UR4, URZ, UPT ;  /* 0x000000ff0400728c */ /* 0x000fe2000bf05270 */
[----:B------:R-:W-:Y:S02]  /*0ef0*/  IADD3 R6, P2, PT, R6, 0x4, RZ ;  /* 0x0000000406067810 */ /* 0x000fe40007f5e0ff */
[----:B------:R-:W-:Y:S02]  /*0f00*/  IADD3 R8, P3, PT, R8, 0x4, RZ ;  /* 0x0000000408087810 */ /* 0x000fe40007f7e0ff */
[----:B------:R-:W-:Y:S02]  /*0f10*/  IADD3.X R3, PT, PT, RZ, R3, RZ, P0, !PT ;  /* 0x00000003ff037210 */ /* 0x000fe400007fe4ff */
[----:B------:R-:W-:-:S02]  /*0f20*/  IADD3.X R5, PT, PT, RZ, R5, RZ, P1, !PT ;  /* 0x00000005ff057210 */ /* 0x000fc40000ffe4ff */
[----:B------:R-:W-:Y:S02]  /*0f30*/  IADD3.X R7, PT, PT, RZ, R7, RZ, P2, !PT ;  /* 0x00000007ff077210 */ /* 0x000fe400017fe4ff */
[----:B------:R-:W-:Y:S01]  /*0f40*/  IADD3.X R9, PT, PT, RZ, R9, RZ, P3, !PT ;  /* 0x00000009ff097210 */ /* 0x000fe20001ffe4ff */
[----:B------:R-:W-:Y:S06]  /*0f50*/  BRA.U UP0, `(.L_x_29) ;  /* 0xfffffffd00487547 */ /* 0x000fec000b83ffff */
.L_x_1:
[----:B------:R-:W1:Y:S02]  /*0f60*/  LDC.64 R2, c[0x0][0x3d0] ;  /* 0x0000f400ff027b82 */ /* 0x000e640000000a00 */
[----:B-1----:R-:W-:-:S05]  /*0f70*/  IMAD.WIDE R2, R26, 0x4, R2 ;  /* 0x000000041a027825 */ /* 0x002fca00078e0202 */
[----:B------:R-:W-:Y:S01]  /*0f80*/  STG.E desc[UR6][R2.64], R25 ;  /* 0x0000001902007986 */ /* 0x000fe2000c101906 */
[----:B------:R-:W-:Y:S05]  /*0f90*/  EXIT ;  /* 0x000000000000794d */ /* 0x000fea0003800000 */
        .weak           $__internal_0_$__cuda_sm20_sqrt_rn_f32_slowpath
        .type           $__internal_0_$__cuda_sm20_sqrt_rn_f32_slowpath,@function
        .size           $__internal_0_$__cuda_sm20_sqrt_rn_f32_slowpath,(.L_x_33 - $__internal_0_$__cuda_sm20_sqrt_rn_f32_slowpath)
$__internal_0_$__cuda_sm20_sqrt_rn_f32_slowpath:
[----:B------:R-:W-:-:S13]  /*0fa0*/  LOP3.LUT P0, RZ, R0, 0x7fffffff, RZ, 0xc0, !PT ;  /* 0x7fffffff00ff7812 */ /* 0x000fda000780c0ff */
[----:B------:R-:W-:Y:S01]  /*0fb0*/  @!P0 MOV R27, R0 ;  /* 0x00000000001b8202 */ /* 0x000fe20000000f00 */
[----:B------:R-:W-:Y:S06]  /*0fc0*/  @!P0 BRA `(.L_x_30) ;  /* 0x0000000000408947 */ /* 0x000fec0003800000 */
[----:B------:R-:W-:-:S13]  /*0fd0*/  FSETP.GEU.FTZ.AND P0, PT, R0, RZ, PT ;  /* 0x000000ff0000720b */ /* 0x000fda0003f1e000 */
[----:B------:R-:W-:Y:S01]  /*0fe0*/  @!P0 MOV R27, 0x7fffffff ;  /* 0x7fffffff001b8802 */ /* 0x000fe20000000f00 */
[----:B------:R-:W-:Y:S06]  /*0ff0*/  @!P0 BRA `(.L_x_30) ;  /* 0x0000000000348947 */ /* 0x000fec0003800000 */
[----:B------:R-:W-:-:S13]  /*1000*/  FSETP.GTU.FTZ.AND P0, PT, |R0|, +INF , PT ;  /* 0x7f8000000000780b */ /* 0x000fda0003f1c200 */
[----:B------:R-:W-:Y:S01]  /*1010*/  @P0 FADD.FTZ R27, R0, 1 ;  /* 0x3f800000001b0421 */ /* 0x000fe20000010000 */
[----:B------:R-:W-:Y:S06]  /*1020*/  @P0 BRA `(.L_x_30) ;  /* 0x0000000000280947 */ /* 0x000fec0003800000 */
[----:B------:R-:W-:-:S13]  /*1030*/  FSETP.NEU.FTZ.AND P0, PT, |R0|, +INF , PT ;  /* 0x7f8000000000780b */ /* 0x000fda0003f1d200 */
[----:B------:R-:W-:-:S04]  /*1040*/  @P0 FFMA R19, R0, 1.84467440737095516160e+19, RZ ;  /* 0x5f80000000130823 */ /* 0x000fc800000000ff */
[----:B------:R-:W0:Y:S02]  /*1050*/  @P0 MUFU.RSQ R28, R19 ;  /* 0x00000013001c0308 */ /* 0x000e240000001400 */
[----:B0-----:R-:W-:Y:S01]  /*1060*/  @P0 FMUL.FTZ R30, R19, R28 ;  /* 0x0000001c131e0220 */ /* 0x001fe20000410000 */
[----:B------:R-:W-:-:S03]  /*1070*/  @P0 FMUL.FTZ R28, R28, 0.5 ;  /* 0x3f0000001c1c0820 */ /* 0x000fc60000410000 */
[----:B------:R-:W-:-:S04]  /*1080*/  @P0 FADD.FTZ R27, -R30, -RZ ;  /* 0x800000ff1e1b0221 */ /* 0x000fc80000010100 */
[----:B------:R-:W-:-:S04]  /*1090*/  @P0 FFMA R27, R30, R27, R19 ;  /* 0x0000001b1e1b0223 */ /* 0x000fc80000000013 */
[----:B------:R-:W-:Y:S01]  /*10a0*/  @P0 FFMA R28, R27, R28, R30 ;  /* 0x0000001c1b1c0223 */ /* 0x000fe2000000001e */
[----:B------:R-:W-:-:S03]  /*10b0*/  @!P0 MOV R27, R0 ;  /* 0x00000000001b8202 */ /* 0x000fc60000000f00 */
[----:B------:R-:W-:-:S07]  /*10c0*/  @P0 FMUL.FTZ R27, R28, 2.3283064365386962891e-10 ;  /* 0x2f8000001c1b0820 */ /* 0x000fce0000410000 */
.L_x_30:
[----:B------:R-:W-:-:S04]  /*10d0*/  HFMA2 R19, -RZ, RZ, 0, 0 ;  /* 0x00000000ff137431 */ /* 0x000fc800000001ff */
[----:B------:R-:W-:Y:S05]  /*10e0*/  RET.REL.NODEC R18 `(_ZN43_GLOBAL__N__21bd0274_4_k_cu_deae843b_19269619selectTargetsKernelEPKfS1_S1_PKiiS1_S1_S1_S1_iPi) ;  /* 0xffffffec12c47950 */ /* 0x000fea0003c3ffff */
.L_x_31:
        /* <DEDUP_REMOVED lines=9> */
.L_x_33:


//--------------------- .nv.shared.reserved.0     --------------------------
	.section	.nv.shared.reserved.0,"aw",@nobits
	.weak		__nv_reservedSMEM_offset_0_alias
	.size		__nv_reservedSMEM_offset_0_alias, 0, 64
	.other		__nv_reservedSMEM_offset_0_alias,@"STO_CUDA_RESERVED_SHARED STV_DEFAULT"
__nv_reservedSMEM_offset_0_alias:
	.zero		0
	.zero		64


//--------------------- .nv.constant0._ZN43_GLOBAL__N__21bd0274_4_k_cu_deae843b_19269622accumulateDamageKernelEPKiS1_S1_PKfiPfi --------------------------
	.section	.nv.constant0._ZN43_GLOBAL__N__21bd0274_4_k_cu_deae843b_19269622accumulateDamageKernelEPKiS1_S1_PKfiPfi,"a",@progbits
	.sectionflags	@""
	.align	4
.nv.constant0._ZN43_GLOBAL__N__21bd0274_4_k_cu_deae843b_19269622accumulateDamageKernelEPKiS1_S1_PKfiPfi:
	.zero		948


//--------------------- .nv.constant0._ZN43_GLOBAL__N__21bd0274_4_k_cu_deae843b_19269619selectTargetsKernelEPKfS1_S1_PKiiS1_S1_S1_S1_iPi --------------------------
	.section	.nv.constant0._ZN43_GLOBAL__N__21bd0274_4_k_cu_deae843b_19269619selectTargetsKernelEPKfS1_S1_PKiiS1_S1_S1_S1_iPi,"a",@progbits
	.sectionflags	@""
	.align	4
.nv.constant0._ZN43_GLOBAL__N__21bd0274_4_k_cu_deae843b_19269619selectTargetsKernelEPKfS1_S1_PKiiS1_S1_S1_S1_iPi:
	.zero		984


//--------------------- SYMBOLS --------------------------

	.type		.nv.reservedSmem.offset0,@object
	.size		.nv.reservedSmem.offset0,0x4
